	.headerflags	@"EF_CUDA_TEXMODE_UNIFIED EF_CUDA_64BIT_ADDRESS EF_CUDA_ACCELERATORS EF_CUDA_SM90 EF_CUDA_VIRTUAL_SM(EF_CUDA_SM90)"
	.elftype	@"ET_EXEC"


//--------------------- .nv.info                  --------------------------
	.section	.nv.info,"",@"SHT_CUDA_INFO"
	.align	4


	//----- nvinfo : EIATTR_REGCOUNT
	.align		4
        /*0000*/ 	.byte	0x04, 0x2f
        /*0002*/ 	.short	(.L_1 - .L_0)
	.align		4
.L_0:
        /*0004*/ 	.word	index@(triton_poi_fused_cat_52)
        /*0008*/ 	.word	0x0000000e


	//----- nvinfo : EIATTR_MIN_STACK_SIZE
	.align		4
.L_1:
        /*000c*/ 	.byte	0x04, 0x12
        /*000e*/ 	.short	(.L_3 - .L_2)
	.align		4
.L_2:
        /*0010*/ 	.word	index@(triton_poi_fused_cat_52)
        /*0014*/ 	.word	0x00000000


	//----- nvinfo : EIATTR_FRAME_SIZE
	.align		4
.L_3:
        /*0018*/ 	.byte	0x04, 0x11
        /*001a*/ 	.short	(.L_5 - .L_4)
	.align		4
.L_4:
        /*001c*/ 	.word	index@(triton_poi_fused_cat_52)
        /*0020*/ 	.word	0x00000000


	//----- nvinfo : EIATTR_MIN_STACK_SIZE
	.align		4
.L_5:
        /*0024*/ 	.byte	0x04, 0x12
        /*0026*/ 	.short	(.L_7 - .L_6)
	.align		4
.L_6:
        /*0028*/ 	.word	index@(triton_poi_fused_cat_52)
        /*002c*/ 	.word	0x00000000
.L_7:


//--------------------- .nv.info.triton_poi_fused_cat_52 --------------------------
	.section	.nv.info.triton_poi_fused_cat_52,"",@"SHT_CUDA_INFO"
	.sectionflags	@""
	.align	4


	//----- nvinfo : EIATTR_CUDA_API_VERSION
	.align		4
        /*0000*/ 	.byte	0x04, 0x37
        /*0002*/ 	.short	(.L_9 - .L_8)
.L_8:
        /*0004*/ 	.word	0x0000007c


	//----- nvinfo : EIATTR_KPARAM_INFO
	.align		4
.L_9:
        /*0008*/ 	.byte	0x04, 0x17
        /*000a*/ 	.short	(.L_11 - .L_10)
.L_10:
        /*000c*/ 	.word	0x00000000
        /*0010*/ 	.short	0x0003
        /*0012*/ 	.short	0x0018
        /*0014*/ 	.byte	0x00, 0xf0, 0x11, 0x00


	//----- nvinfo : EIATTR_KPARAM_INFO
	.align		4
.L_11:
        /*0018*/ 	.byte	0x04, 0x17
        /*001a*/ 	.short	(.L_13 - .L_12)
.L_12:
        /*001c*/ 	.word	0x00000000
        /*0020*/ 	.short	0x0002
        /*0022*/ 	.short	0x0010
        /*0024*/ 	.byte	0x00, 0xf4, 0x21, 0x00


	//----- nvinfo : EIATTR_KPARAM_INFO
	.align		4
.L_13:
        /*0028*/ 	.byte	0x04, 0x17
        /*002a*/ 	.short	(.L_15 - .L_14)
.L_14:
        /*002c*/ 	.word	0x00000000
        /*0030*/ 	.short	0x0001
        /*0032*/ 	.short	0x0008
        /*0034*/ 	.byte	0x00, 0xf4, 0x21, 0x00


	//----- nvinfo : EIATTR_KPARAM_INFO
	.align		4
.L_15:
        /*0038*/ 	.byte	0x04, 0x17
        /*003a*/ 	.short	(.L_17 - .L_16)
.L_16:
        /*003c*/ 	.word	0x00000000
        /*0040*/ 	.short	0x0000
        /*0042*/ 	.short	0x0000
        /*0044*/ 	.byte	0x00, 0xf4, 0x21, 0x00


	//----- nvinfo : EIATTR_SPARSE_MMA_MASK
	.align		4
.L_17:
        /*0048*/ 	.byte	0x03, 0x50
        /*004a*/ 	.short	0x0000


	//----- nvinfo : EIATTR_MAXREG_COUNT
	.align		4
        /*004c*/ 	.byte	0x03, 0x1b
        /*004e*/ 	.short	0x00ff


	//----- nvinfo : EIATTR_EXIT_INSTR_OFFSETS
	.align		4
        /*0050*/ 	.byte	0x04, 0x1c
        /*0052*/ 	.short	(.L_19 - .L_18)


	//   ....[0]....
.L_18:
        /*0054*/ 	.word	0x00000160


	//----- nvinfo : EIATTR_REQNTID
	.align		4
.L_19:
        /*0058*/ 	.byte	0x04, 0x10
        /*005a*/ 	.short	(.L_21 - .L_20)
.L_20:
        /*005c*/ 	.word	0x00000080
        /*0060*/ 	.word	0x00000001
        /*0064*/ 	.word	0x00000001


	//----- nvinfo : EIATTR_CBANK_PARAM_SIZE
	.align		4
.L_21:
        /*0068*/ 	.byte	0x03, 0x19
        /*006a*/ 	.short	0x001c


	//----- nvinfo : EIATTR_PARAM_CBANK
	.align		4
        /*006c*/ 	.byte	0x04, 0x0a
        /*006e*/ 	.short	(.L_23 - .L_22)
	.align		4
.L_22:
        /*0070*/ 	.word	index@(.nv.constant0.triton_poi_fused_cat_52)
        /*0074*/ 	.short	0x0210
        /*0076*/ 	.short	0x001c


	//----- nvinfo : EIATTR_SW_WAR
	.align		4
.L_23:
        /*0078*/ 	.byte	0x04, 0x36
        /*007a*/ 	.short	(.L_25 - .L_24)
.L_24:
        /*007c*/ 	.word	0x00000008
.L_25:


//--------------------- .nv.callgraph             --------------------------
	.section	.nv.callgraph,"",@"SHT_CUDA_CALLGRAPH"
	.align	4
	.sectionentsize	8
	.align		4
        /*0000*/ 	.word	0x00000000
	.align		4
        /*0004*/ 	.word	0xffffffff
	.align		4
        /*0008*/ 	.word	0x00000000
	.align		4
        /*000c*/ 	.word	0xfffffffe
	.align		4
        /*0010*/ 	.word	0x00000000
	.align		4
        /*0014*/ 	.word	0xfffffffd
	.align		4
        /*0018*/ 	.word	0x00000000
	.align		4
        /*001c*/ 	.word	0xfffffffc


//--------------------- .text.triton_poi_fused_cat_52 --------------------------
	.section	.text.triton_poi_fused_cat_52,"ax",@progbits
	.align	128
        .global         triton_poi_fused_cat_52
        .type           triton_poi_fused_cat_52,@function
        .size           triton_poi_fused_cat_52,(.L_x_1 - triton_poi_fused_cat_52)
        .other          triton_poi_fused_cat_52,@"STO_CUDA_ENTRY STV_DEFAULT"
triton_poi_fused_cat_52:
.text.triton_poi_fused_cat_52:
[----:B------:R-:W-:Y:S01]  /*0000*/  LDC R1, c[0x0][0x28] ;  /* 0x00000a00ff017b82 */ /* 0x000fe20000000800 */
[----:B------:R-:W1:Y:S07]  /*0010*/  S2R R0, SR_TID.X ;  /* 0x0000000000007919 */ /* 0x000e6e0000002100 */
[----:B------:R-:W2:Y:S01]  /*0020*/  LDC.64 R2, c[0x0][0x210] ;  /* 0x00008400ff027b82 */ /* 0x000ea20000000a00 */
[----:B------:R-:W-:Y:S01]  /*0030*/  ULDC.64 UR4, c[0x0][0x208] ;  /* 0x0000820000047ab9 */ /* 0x000fe20000000a00 */
[----:B------:R-:W3:Y:S06]  /*0040*/  S2R R9, SR_CTAID.X ;  /* 0x0000000000097919 */ /* 0x000eec0000002500 */
[----:B------:R-:W4:Y:S08]  /*0050*/  LDC.64 R4, c[0x0][0x218] ;  /* 0x00008600ff047b82 */ /* 0x000f300000000a00 */
[----:B------:R-:W5:Y:S01]  /*0060*/  LDC.64 R6, c[0x0][0x220] ;  /* 0x00008800ff067b82 */ /* 0x000f620000000a00 */
[----:B-1----:R-:W-:-:S04]  /*0070*/  SHF.L.U32 R0, R0, 0x1, RZ ;  /* 0x0000000100007819 */ /* 0x002fc800000006ff */
[----:B------:R-:W-:-:S04]  /*0080*/  LOP3.LUT R0, R0, 0xfe, RZ, 0xc0, !PT ;  /* 0x000000fe00007812 */ /* 0x000fc800078ec0ff */
[----:B---3--:R-:W-:-:S05]  /*0090*/  LEA R9, R9, R0, 0x8 ;  /* 0x0000000009097211 */ /* 0x008fca00078e40ff */
[----:B--2---:R-:W-:-:S06]  /*00a0*/  IMAD.WIDE R2, R9, 0x4, R2 ;  /* 0x0000000409027825 */ /* 0x004fcc00078e0202 */
[----:B------:R-:W2:Y:S01]  /*00b0*/  LDG.E.64 R2, desc[UR4][R2.64] ;  /* 0x0000000402027981 */ /* 0x000ea2000c1e1b00 */
[----:B------:R-:W-:-:S05]  /*00c0*/  IMAD.HI R0, R9, 0x2aaaaaab, RZ ;  /* 0x2aaaaaab09007827 */ /* 0x000fca00078e02ff */
[----:B------:R-:W-:-:S04]  /*00d0*/  SHF.R.U32.HI R11, RZ, 0x1f, R0 ;  /* 0x0000001fff0b7819 */ /* 0x000fc80000011600 */
[----:B------:R-:W-:-:S05]  /*00e0*/  LEA.HI.SX32 R0, R0, R11, 0x15 ;  /* 0x0000000b00007211 */ /* 0x000fca00078faaff */
[----:B------:R-:W-:-:S04]  /*00f0*/  IMAD R9, R0, -0x3000, R9 ;  /* 0xffffd00000097824 */ /* 0x000fc800078e0209 */
[----:B------:R-:W-:-:S04]  /*0100*/  IMAD R9, R0, 0x48000, R9 ;  /* 0x0004800000097824 */ /* 0x000fc800078e0209 */
[----:B------:R-:W-:Y:S02]  /*0110*/  IMAD R11, R0, 0x3000, R9 ;  /* 0x00003000000b7824 */ /* 0x000fe400078e0209 */
[----:B----4-:R-:W-:-:S04]  /*0120*/  IMAD.WIDE R4, R9, 0x4, R4 ;  /* 0x0000000409047825 */ /* 0x010fc800078e0204 */
[----:B-----5:R-:W-:Y:S01]  /*0130*/  IMAD.WIDE R6, R11, 0x4, R6 ;  /* 0x000000040b067825 */ /* 0x020fe200078e0206 */
[----:B--2---:R-:W-:Y:S04]  /*0140*/  STG.E.64 desc[UR4][R4.64], R2 ;  /* 0x0000000204007986 */ /* 0x004fe8000c101b04 */
[----:B------:R-:W-:Y:S01]  /*0150*/  STG.E.64 desc[UR4][R6.64], R2 ;  /* 0x0000000206007986 */ /* 0x000fe2000c101b04 */
[----:B------:R-:W-:Y:S05]  /*0160*/  EXIT ;  /* 0x000000000000794d */ /* 0x000fea0003800000 */
.L_x_0:
[----:B------:R-:W-:-:S00]  /*0170*/  BRA `(.L_x_0) ;  /* 0xfffffffc00fc7947 */ /* 0x000fc0000383ffff */
[----:B------:R-:W-:-:S00]  /*0180*/  NOP ;  /* 0x0000000000007918 */ /* 0x000fc00000000000 */
[----:B------:R-:W-:-:S00]  /*0190*/  NOP ;  /* 0x0000000000007918 */ /* 0x000fc00000000000 */
[----:B------:R-:W-:-:S00]  /*01a0*/  NOP ;  /* 0x0000000000007918 */ /* 0x000fc00000000000 */
[----:B------:R-:W-:-:S00]  /*01b0*/  NOP ;  /* 0x0000000000007918 */ /* 0x000fc00000000000 */
[----:B------:R-:W-:-:S00]  /*01c0*/  NOP ;  /* 0x0000000000007918 */ /* 0x000fc00000000000 */
[----:B------:R-:W-:-:S00]  /*01d0*/  NOP ;  /* 0x0000000000007918 */ /* 0x000fc00000000000 */
[----:B------:R-:W-:-:S00]  /*01e0*/  NOP ;  /* 0x0000000000007918 */ /* 0x000fc00000000000 */
[----:B------:R-:W-:-:S00]  /*01f0*/  NOP ;  /* 0x0000000000007918 */ /* 0x000fc00000000000 */
.L_x_1:


//--------------------- .nv.constant0.triton_poi_fused_cat_52 --------------------------
	.section	.nv.constant0.triton_poi_fused_cat_52,"a",@progbits
	.sectionflags	@""
	.align	4
.nv.constant0.triton_poi_fused_cat_52:
	.zero		556
